	.headerflags	@"EF_CUDA_TEXMODE_UNIFIED EF_CUDA_64BIT_ADDRESS EF_CUDA_ACCELERATORS EF_CUDA_SM90 EF_CUDA_VIRTUAL_SM(EF_CUDA_SM90)"
	.elftype	@"ET_EXEC"


//--------------------- .nv.info                  --------------------------
	.section	.nv.info,"",@"SHT_CUDA_INFO"
	.align	4


	//----- nvinfo : EIATTR_REGCOUNT
	.align		4
        /*0000*/ 	.byte	0x04, 0x2f
        /*0002*/ 	.short	(.L_1 - .L_0)
	.align		4
.L_0:
        /*0004*/ 	.word	index@(triton_poi_fused_convolution_leaky_relu_5)
        /*0008*/ 	.word	0x00000020


	//----- nvinfo : EIATTR_MIN_STACK_SIZE
	.align		4
.L_1:
        /*000c*/ 	.byte	0x04, 0x12
        /*000e*/ 	.short	(.L_3 - .L_2)
	.align		4
.L_2:
        /*0010*/ 	.word	index@(triton_poi_fused_convolution_leaky_relu_5)
        /*0014*/ 	.word	0x00000000


	//----- nvinfo : EIATTR_FRAME_SIZE
	.align		4
.L_3:
        /*0018*/ 	.byte	0x04, 0x11
        /*001a*/ 	.short	(.L_5 - .L_4)
	.align		4
.L_4:
        /*001c*/ 	.word	index@(triton_poi_fused_convolution_leaky_relu_5)
        /*0020*/ 	.word	0x00000000


	//----- nvinfo : EIATTR_MIN_STACK_SIZE
	.align		4
.L_5:
        /*0024*/ 	.byte	0x04, 0x12
        /*0026*/ 	.short	(.L_7 - .L_6)
	.align		4
.L_6:
        /*0028*/ 	.word	index@(triton_poi_fused_convolution_leaky_relu_5)
        /*002c*/ 	.word	0x00000000
.L_7:


//--------------------- .nv.info.triton_poi_fused_convolution_leaky_relu_5 --------------------------
	.section	.nv.info.triton_poi_fused_convolution_leaky_relu_5,"",@"SHT_CUDA_INFO"
	.sectionflags	@""
	.align	4


	//----- nvinfo : EIATTR_CUDA_API_VERSION
	.align		4
        /*0000*/ 	.byte	0x04, 0x37
        /*0002*/ 	.short	(.L_9 - .L_8)
.L_8:
        /*0004*/ 	.word	0x0000007c


	//----- nvinfo : EIATTR_KPARAM_INFO
	.align		4
.L_9:
        /*0008*/ 	.byte	0x04, 0x17
        /*000a*/ 	.short	(.L_11 - .L_10)
.L_10:
        /*000c*/ 	.word	0x00000000
        /*0010*/ 	.short	0x0003
        /*0012*/ 	.short	0x0018
        /*0014*/ 	.byte	0x00, 0xf0, 0x11, 0x00


	//----- nvinfo : EIATTR_KPARAM_INFO
	.align		4
.L_11:
        /*0018*/ 	.byte	0x04, 0x17
        /*001a*/ 	.short	(.L_13 - .L_12)
.L_12:
        /*001c*/ 	.word	0x00000000
        /*0020*/ 	.short	0x0002
        /*0022*/ 	.short	0x0010
        /*0024*/ 	.byte	0x00, 0xf4, 0x21, 0x00


	//----- nvinfo : EIATTR_KPARAM_INFO
	.align		4
.L_13:
        /*0028*/ 	.byte	0x04, 0x17
        /*002a*/ 	.short	(.L_15 - .L_14)
.L_14:
        /*002c*/ 	.word	0x00000000
        /*0030*/ 	.short	0x0001
        /*0032*/ 	.short	0x0008
        /*0034*/ 	.byte	0x00, 0xf4, 0x21, 0x00


	//----- nvinfo : EIATTR_KPARAM_INFO
	.align		4
.L_15:
        /*0038*/ 	.byte	0x04, 0x17
        /*003a*/ 	.short	(.L_17 - .L_16)
.L_16:
        /*003c*/ 	.word	0x00000000
        /*0040*/ 	.short	0x0000
        /*0042*/ 	.short	0x0000
        /*0044*/ 	.byte	0x00, 0xf4, 0x21, 0x00


	//----- nvinfo : EIATTR_SPARSE_MMA_MASK
	.align		4
.L_17:
        /*0048*/ 	.byte	0x03, 0x50
        /*004a*/ 	.short	0x0000


	//----- nvinfo : EIATTR_MAXREG_COUNT
	.align		4
        /*004c*/ 	.byte	0x03, 0x1b
        /*004e*/ 	.short	0x00ff


	//----- nvinfo : EIATTR_EXIT_INSTR_OFFSETS
	.align		4
        /*0050*/ 	.byte	0x04, 0x1c
        /*0052*/ 	.short	(.L_19 - .L_18)


	//   ....[0]....
.L_18:
        /*0054*/ 	.word	0x00000620


	//   ....[1]....
        /*0058*/ 	.word	0x00000650


	//----- nvinfo : EIATTR_REQNTID
	.align		4
.L_19:
        /*005c*/ 	.byte	0x04, 0x10
        /*005e*/ 	.short	(.L_21 - .L_20)
.L_20:
        /*0060*/ 	.word	0x00000080
        /*0064*/ 	.word	0x00000001
        /*0068*/ 	.word	0x00000001


	//----- nvinfo : EIATTR_CBANK_PARAM_SIZE
	.align		4
.L_21:
        /*006c*/ 	.byte	0x03, 0x19
        /*006e*/ 	.short	0x001c


	//----- nvinfo : EIATTR_PARAM_CBANK
	.align		4
        /*0070*/ 	.byte	0x04, 0x0a
        /*0072*/ 	.short	(.L_23 - .L_22)
	.align		4
.L_22:
        /*0074*/ 	.word	index@(.nv.constant0.triton_poi_fused_convolution_leaky_relu_5)
        /*0078*/ 	.short	0x0210
        /*007a*/ 	.short	0x001c


	//----- nvinfo : EIATTR_SW_WAR
	.align		4
.L_23:
        /*007c*/ 	.byte	0x04, 0x36
        /*007e*/ 	.short	(.L_25 - .L_24)
.L_24:
        /*0080*/ 	.word	0x00000008
.L_25:


//--------------------- .nv.callgraph             --------------------------
	.section	.nv.callgraph,"",@"SHT_CUDA_CALLGRAPH"
	.align	4
	.sectionentsize	8
	.align		4
        /*0000*/ 	.word	0x00000000
	.align		4
        /*0004*/ 	.word	0xffffffff
	.align		4
        /*0008*/ 	.word	0x00000000
	.align		4
        /*000c*/ 	.word	0xfffffffe
	.align		4
        /*0010*/ 	.word	0x00000000
	.align		4
        /*0014*/ 	.word	0xfffffffd
	.align		4
        /*0018*/ 	.word	0x00000000
	.align		4
        /*001c*/ 	.word	0xfffffffc


//--------------------- .text.triton_poi_fused_convolution_leaky_relu_5 --------------------------
	.section	.text.triton_poi_fused_convolution_leaky_relu_5,"ax",@progbits
	.sectionflags	@"SHF_BARRIERS=1"
	.align	128
        .global         triton_poi_fused_convolution_leaky_relu_5
        .type           triton_poi_fused_convolution_leaky_relu_5,@function
        .size           triton_poi_fused_convolution_leaky_relu_5,(.L_x_1 - triton_poi_fused_convolution_leaky_relu_5)
        .other          triton_poi_fused_convolution_leaky_relu_5,@"STO_CUDA_ENTRY STV_DEFAULT"
triton_poi_fused_convolution_leaky_relu_5:
.text.triton_poi_fused_convolution_leaky_relu_5:
[----:B------:R-:W0:Y:S02]  /*0000*/  LDC R1, c[0x0][0x28] ;  /* 0x00000a00ff017b82 */ /* 0x000e240000000800 */
[----:B------:R-:W1:Y:S01]  /*0010*/  S2R R0, SR_TID.X ;  /* 0x0000000000007919 */ /* 0x000e620000002100 */
[----:B------:R-:W2:Y:S01]  /*0020*/  LDC.64 R22, c[0x0][0x210] ;  /* 0x00008400ff167b82 */ /* 0x000ea20000000a00 */
[----:B------:R-:W-:Y:S01]  /*0030*/  CS2R R6, SRZ ;  /* 0x0000000000067805 */ /* 0x000fe2000001ff00 */
[----:B------:R-:W-:Y:S01]  /*0040*/  ULDC.64 UR6, c[0x0][0x208] ;  /* 0x0000820000067ab9 */ /* 0x000fe20000000a00 */
[----:B------:R-:W3:Y:S05]  /*0050*/  S2R R4, SR_CTAID.X ;  /* 0x0000000000047919 */ /* 0x000eea0000002500 */
[----:B------:R-:W4:Y:S01]  /*0060*/  LDC.64 R24, c[0x0][0x218] ;  /* 0x00008600ff187b82 */ /* 0x000f220000000a00 */
[----:B------:R-:W-:-:S02]  /*0070*/  CS2R R16, SRZ ;  /* 0x0000000000107805 */ /* 0x000fc4000001ff00 */
[----:B------:R-:W-:Y:S02]  /*0080*/  CS2R R18, SRZ ;  /* 0x0000000000127805 */ /* 0x000fe4000001ff00 */
[----:B------:R-:W-:-:S03]  /*0090*/  CS2R R14, SRZ ;  /* 0x00000000000e7805 */ /* 0x000fc6000001ff00 */
[----:B------:R-:W5:Y:S01]  /*00a0*/  S2UR UR5, SR_CgaCtaId ;  /* 0x00000000000579c3 */ /* 0x000f620000008800 */
[----:B------:R-:W-:Y:S01]  /*00b0*/  UMOV UR4, 0x400 ;  /* 0x0000040000047882 */ /* 0x000fe20000000000 */
[----:B------:R-:W-:Y:S01]  /*00c0*/  ULDC.64 UR8, c[0x0][0x220] ;  /* 0x0000880000087ab9 */ /* 0x000fe20000000a00 */
[----:B-1----:R-:W-:Y:S02]  /*00d0*/  IMAD.SHL.U32 R3, R0, 0x8, RZ ;  /* 0x0000000800037824 */ /* 0x002fe400078e00ff */
[----:B---3--:R-:W-:Y:S01]  /*00e0*/  IMAD.SHL.U32 R2, R4, 0x400, RZ ;  /* 0x0000040004027824 */ /* 0x008fe200078e00ff */
[----:B------:R-:W-:Y:S02]  /*00f0*/  SHF.R.S32.HI R9, RZ, 0x15, R4 ;  /* 0x00000015ff097819 */ /* 0x000fe40000011404 */
[----:B------:R-:W-:Y:S02]  /*0100*/  CS2R R4, SRZ ;  /* 0x0000000000047805 */ /* 0x000fe4000001ff00 */
[----:B------:R-:W-:-:S02]  /*0110*/  LOP3.LUT R3, R3, 0x3f8, RZ, 0xc0, !PT ;  /* 0x000003f803037812 */ /* 0x000fc400078ec0ff */
[----:B------:R-:W-:Y:S02]  /*0120*/  SGXT R9, R9, 0x1 ;  /* 0x000000010909781a */ /* 0x000fe40000000200 */
[----:B------:R-:W-:Y:S02]  /*0130*/  LOP3.LUT R20, R2, R3, RZ, 0xfc, !PT ;  /* 0x0000000302147212 */ /* 0x000fe400078efcff */
[----:B------:R-:W-:Y:S02]  /*0140*/  LOP3.LUT R12, R2, 0x4, R3, 0xfe, !PT ;  /* 0x00000004020c7812 */ /* 0x000fe400078efe03 */
[----:B------:R-:W-:Y:S01]  /*0150*/  LEA.HI R8, R9, R20, RZ, 0x6 ;  /* 0x0000001409087211 */ /* 0x000fe200078f30ff */
[C---:B--2---:R-:W-:Y:S01]  /*0160*/  IMAD.WIDE R26, R20.reuse, 0x4, R22 ;  /* 0x00000004141a7825 */ /* 0x044fe200078e0216 */
[----:B------:R-:W-:Y:S02]  /*0170*/  ISETP.GE.AND P0, PT, R20, 0x1e400, PT ;  /* 0x0001e4001400780c */ /* 0x000fe40003f06270 */
[----:B------:R-:W-:-:S02]  /*0180*/  LOP3.LUT R11, R8, 0xffffffc0, RZ, 0xc0, !PT ;  /* 0xffffffc0080b7812 */ /* 0x000fc400078ec0ff */
[----:B------:R-:W-:Y:S02]  /*0190*/  LEA.HI R13, R9, R12, RZ, 0x6 ;  /* 0x0000000c090d7211 */ /* 0x000fe400078f30ff */
[----:B------:R-:W-:Y:S01]  /*01a0*/  CS2R R8, SRZ ;  /* 0x0000000000087805 */ /* 0x000fe2000001ff00 */
[----:B------:R-:W-:Y:S01]  /*01b0*/  IMAD.IADD R29, R20, 0x1, -R11 ;  /* 0x00000001141d7824 */ /* 0x000fe200078e0a0b */
[----:B------:R-:W-:Y:S02]  /*01c0*/  CS2R R10, SRZ ;  /* 0x00000000000a7805 */ /* 0x000fe4000001ff00 */
[----:B------:R-:W-:Y:S01]  /*01d0*/  LOP3.LUT R13, R13, 0xffffffc0, RZ, 0xc0, !PT ;  /* 0xffffffc00d0d7812 */ /* 0x000fe200078ec0ff */
[----:B----4-:R-:W-:Y:S02]  /*01e0*/  IMAD.WIDE R28, R29, 0x4, R24 ;  /* 0x000000041d1c7825 */ /* 0x010fe400078e0218 */
[----:B------:R-:W2:Y:S02]  /*01f0*/  @!P0 LDG.E.128 R16, desc[UR6][R26.64+0x10] ;  /* 0x000010061a108981 */ /* 0x000ea4000c1e1d00 */
[----:B------:R-:W-:-:S02]  /*0200*/  IMAD.IADD R13, R12, 0x1, -R13 ;  /* 0x000000010c0d7824 */ /* 0x000fc400078e0a0d */
[----:B------:R-:W3:Y:S04]  /*0210*/  @!P0 LDG.E.128 R8, desc[UR6][R26.64] ;  /* 0x000000061a088981 */ /* 0x000ee8000c1e1d00 */
[----:B------:R-:W3:Y:S01]  /*0220*/  @!P0 LDG.E.EL.128 R4, desc[UR6][R28.64] ;  /* 0x000000061c048981 */ /* 0x000ee2000c2e1d00 */
[----:B------:R-:W-:Y:S01]  /*0230*/  IMAD.WIDE R24, R13, 0x4, R24 ;  /* 0x000000040d187825 */ /* 0x000fe200078e0218 */
[----:B------:R-:W-:-:S06]  /*0240*/  CS2R R12, SRZ ;  /* 0x00000000000c7805 */ /* 0x000fcc000001ff00 */
[----:B------:R-:W2:Y:S01]  /*0250*/  @!P0 LDG.E.EL.128 R12, desc[UR6][R24.64] ;  /* 0x00000006180c8981 */ /* 0x000ea2000c2e1d00 */
[----:B-----5:R-:W-:Y:S01]  /*0260*/  UPRMT UR4, UR5, 0x654, UR4 ;  /* 0x0000065405047896 */ /* 0x020fe20008000004 */
[----:B------:R-:W-:Y:S01]  /*0270*/  IMAD.SHL.U32 R0, R0, 0x4, RZ ;  /* 0x0000000400007824 */ /* 0x000fe200078e00ff */
[----:B---3--:R-:W-:Y:S02]  /*0280*/  FSETP.GT.AND P1, PT, R8, -R4, PT ;  /* 0x800000040800720b */ /* 0x008fe40003f24000 */
[----:B------:R-:W-:Y:S01]  /*0290*/  FSETP.GT.AND P6, PT, R9, -R5, PT ;  /* 0x800000050900720b */ /* 0x000fe20003fc4000 */
[----:B------:R-:W-:Y:S01]  /*02a0*/  FADD R4, R4, R8 ;  /* 0x0000000804047221 */ /* 0x000fe20000000000 */
[----:B------:R-:W-:Y:S01]  /*02b0*/  FSETP.GT.AND P5, PT, R10, -R6, PT ;  /* 0x800000060a00720b */ /* 0x000fe20003fa4000 */
[----:B------:R-:W-:Y:S01]  /*02c0*/  FADD R5, R5, R9 ;  /* 0x0000000905057221 */ /* 0x000fe20000000000 */
[----:B------:R-:W-:Y:S02]  /*02d0*/  SEL R21, RZ, 0x1, !P1 ;  /* 0x00000001ff157807 */ /* 0x000fe40004800000 */
[----:B------:R-:W-:-:S02]  /*02e0*/  SEL R8, RZ, 0x1, !P6 ;  /* 0x00000001ff087807 */ /* 0x000fc40007000000 */
[----:B------:R-:W-:Y:S02]  /*02f0*/  FSETP.GT.AND P4, PT, R11, -R7, PT ;  /* 0x800000070b00720b */ /* 0x000fe40003f84000 */
[----:B--2---:R-:W-:Y:S01]  /*0300*/  FSETP.GT.AND P3, PT, R16, -R12, PT ;  /* 0x8000000c1000720b */ /* 0x004fe20003f64000 */
[----:B------:R-:W-:Y:S01]  /*0310*/  @!P1 FMUL R4, R4, 0.0099999997764825820923 ;  /* 0x3c23d70a04049820 */ /* 0x000fe20000400000 */
[----:B------:R-:W-:Y:S01]  /*0320*/  FSETP.GT.AND P2, PT, R17, -R13, PT ;  /* 0x8000000d1100720b */ /* 0x000fe20003f44000 */
[----:B------:R-:W-:Y:S01]  /*0330*/  @!P6 FMUL R5, R5, 0.0099999997764825820923 ;  /* 0x3c23d70a0505e820 */ /* 0x000fe20000400000 */
[----:B------:R-:W-:Y:S02]  /*0340*/  FSETP.GT.AND P1, PT, R18, -R14, PT ;  /* 0x8000000e1200720b */ /* 0x000fe40003f24000 */
[----:B------:R-:W-:Y:S01]  /*0350*/  FSETP.GT.AND P6, PT, R19, -R15, PT ;  /* 0x8000000f1300720b */ /* 0x000fe20003fc4000 */
[----:B------:R-:W-:Y:S01]  /*0360*/  FADD R6, R6, R10 ;  /* 0x0000000a06067221 */ /* 0x000fe20000000000 */
[----:B------:R-:W-:Y:S01]  /*0370*/  FADD R7, R7, R11 ;  /* 0x0000000b07077221 */ /* 0x000fe20000000000 */
[----:B------:R-:W-:Y:S01]  /*0380*/  FADD R13, R13, R17 ;  /* 0x000000110d0d7221 */ /* 0x000fe20000000000 */
[----:B------:R-:W-:Y:S01]  /*0390*/  FADD R14, R14, R18 ;  /* 0x000000120e0e7221 */ /* 0x000fe20000000000 */
[----:B------:R-:W-:-:S02]  /*03a0*/  SEL R24, RZ, 0x1, !P5 ;  /* 0x00000001ff187807 */ /* 0x000fc40006800000 */
[----:B------:R-:W-:Y:S02]  /*03b0*/  SEL R9, RZ, 0x1, !P4 ;  /* 0x00000001ff097807 */ /* 0x000fe40006000000 */
[----:B------:R-:W-:Y:S02]  /*03c0*/  SEL R18, RZ, 0x1, !P3 ;  /* 0x00000001ff127807 */ /* 0x000fe40005800000 */
[----:B------:R-:W-:Y:S02]  /*03d0*/  SEL R17, RZ, 0x1, !P2 ;  /* 0x00000001ff117807 */ /* 0x000fe40005000000 */
[----:B------:R-:W-:Y:S02]  /*03e0*/  SEL R11, RZ, 0x1, !P1 ;  /* 0x00000001ff0b7807 */ /* 0x000fe40004800000 */
[----:B------:R-:W-:Y:S01]  /*03f0*/  SEL R10, RZ, 0x1, !P6 ;  /* 0x00000001ff0a7807 */ /* 0x000fe20007000000 */
[----:B------:R-:W-:Y:S01]  /*0400*/  FADD R12, R12, R16 ;  /* 0x000000100c0c7221 */ /* 0x000fe20000000000 */
[----:B------:R-:W-:Y:S01]  /*0410*/  @!P5 FMUL R6, R6, 0.0099999997764825820923 ;  /* 0x3c23d70a0606d820 */ /* 0x000fe20000400000 */
[----:B------:R-:W-:Y:S01]  /*0420*/  PRMT R8, R21, 0x3340, R8 ;  /* 0x0000334015087816 */ /* 0x000fe20000000008 */
[----:B------:R-:W-:Y:S01]  /*0430*/  FADD R15, R15, R19 ;  /* 0x000000130f0f7221 */ /* 0x000fe20000000000 */
[----:B------:R-:W-:-:S02]  /*0440*/  IADD3 R16, P5, R20, UR8, RZ ;  /* 0x0000000814107c10 */ /* 0x000fc4000ffbe0ff */
[----:B------:R-:W-:Y:S02]  /*0450*/  PRMT R9, R24, 0x3340, R9 ;  /* 0x0000334018097816 */ /* 0x000fe40000000009 */
[----:B------:R-:W-:Y:S02]  /*0460*/  PRMT R21, R18, 0x3340, R17 ;  /* 0x0000334012157816 */ /* 0x000fe40000000011 */
[----:B------:R-:W-:Y:S01]  /*0470*/  PRMT R10, R11, 0x3340, R10 ;  /* 0x000033400b0a7816 */ /* 0x000fe2000000000a */
[----:B------:R-:W-:Y:S01]  /*0480*/  @!P4 FMUL R7, R7, 0.0099999997764825820923 ;  /* 0x3c23d70a0707c820 */ /* 0x000fe20000400000 */
[----:B------:R-:W-:Y:S01]  /*0490*/  LEA.HI.X.SX32 R17, R20, UR9, 0x1, P5 ;  /* 0x0000000914117c11 */ /* 0x000fe2000a8f0eff */
[----:B------:R-:W-:Y:S01]  /*04a0*/  @!P3 FMUL R12, R12, 0.0099999997764825820923 ;  /* 0x3c23d70a0c0cb820 */ /* 0x000fe20000400000 */
[----:B------:R-:W-:Y:S01]  /*04b0*/  LOP3.LUT R19, R0, 0x1fc, RZ, 0xc0, !PT ;  /* 0x000001fc00137812 */ /* 0x000fe200078ec0ff */
[----:B------:R-:W-:Y:S01]  /*04c0*/  @!P2 FMUL R13, R13, 0.0099999997764825820923 ;  /* 0x3c23d70a0d0da820 */ /* 0x000fe20000400000 */
[----:B------:R-:W-:Y:S01]  /*04d0*/  LEA R0, R3, UR4, 0x2 ;  /* 0x0000000403007c11 */ /* 0x000fe2000f8e10ff */
[----:B------:R-:W-:Y:S01]  /*04e0*/  @!P1 FMUL R14, R14, 0.0099999997764825820923 ;  /* 0x3c23d70a0e0e9820 */ /* 0x000fe20000400000 */
[----:B------:R-:W-:Y:S01]  /*04f0*/  @!P6 FMUL R15, R15, 0.0099999997764825820923 ;  /* 0x3c23d70a0f0fe820 */ /* 0x000fe20000400000 */
[----:B------:R-:W-:-:S02]  /*0500*/  PRMT R20, R8, 0x5410, R9 ;  /* 0x0000541008147816 */ /* 0x000fc40000000009 */
[----:B------:R-:W-:Y:S01]  /*0510*/  PRMT R21, R21, 0x5410, R10 ;  /* 0x0000541015157816 */ /* 0x000fe2000000000a */
[----:B------:R1:W-:Y:S04]  /*0520*/  STS.128 [R0], R4 ;  /* 0x0000000400007388 */ /* 0x0003e80000000c00 */
[----:B------:R-:W-:Y:S04]  /*0530*/  STS.128 [R0+0x10], R12 ;  /* 0x0000100c00007388 */ /* 0x000fe80000000c00 */
[----:B------:R-:W-:Y:S01]  /*0540*/  @!P0 STG.E.64 desc[UR6][R16.64], R20 ;  /* 0x0000001410008986 */ /* 0x000fe2000c101b06 */
[----:B------:R-:W-:Y:S01]  /*0550*/  LEA R18, R19, UR4, 0x2 ;  /* 0x0000000413127c11 */ /* 0x000fe2000f8e10ff */
[----:B------:R-:W-:Y:S01]  /*0560*/  ULDC.64 UR4, c[0x0][0x210] ;  /* 0x0000840000047ab9 */ /* 0x000fe20000000a00 */
[----:B------:R-:W-:Y:S01]  /*0570*/  BAR.SYNC.DEFER_BLOCKING 0x0 ;  /* 0x0000000000007b1d */ /* 0x000fe20000010000 */
[----:B------:R-:W-:-:S05]  /*0580*/  LOP3.LUT R3, R2, R19, RZ, 0xfc, !PT ;  /* 0x0000001302037212 */ /* 0x000fca00078efcff */
[----:B------:R-:W2:Y:S01]  /*0590*/  LDS.128 R8, [R18] ;  /* 0x0000000012087984 */ /* 0x000ea20000000c00 */
[----:B------:R-:W-:Y:S02]  /*05a0*/  LOP3.LUT R19, R2, 0x200, R19, 0xfe, !PT ;  /* 0x0000020002137812 */ /* 0x000fe400078efe13 */
[----:B------:R-:W-:Y:S02]  /*05b0*/  ISETP.GE.AND P0, PT, R3, 0x1e400, PT ;  /* 0x0001e4000300780c */ /* 0x000fe40003f06270 */
[----:B------:R-:W-:Y:S01]  /*05c0*/  ISETP.GE.AND P1, PT, R19, 0x1e400, PT ;  /* 0x0001e4001300780c */ /* 0x000fe20003f26270 */
[C---:B------:R-:W-:Y:S01]  /*05d0*/  IMAD.WIDE R22, R3.reuse, 0x4, R22 ;  /* 0x0000000403167825 */ /* 0x040fe200078e0216 */
[----:B-1----:R-:W-:Y:S02]  /*05e0*/  SHF.R.S32.HI R4, RZ, 0x1f, R2 ;  /* 0x0000001fff047819 */ /* 0x002fe40000011402 */
[----:B------:R-:W-:-:S04]  /*05f0*/  LEA R2, P2, R3, UR4, 0x2 ;  /* 0x0000000403027c11 */ /* 0x000fc8000f8410ff */
[----:B------:R-:W-:-:S03]  /*0600*/  LEA.HI.X R3, R3, UR5, R4, 0x2, P2 ;  /* 0x0000000503037c11 */ /* 0x000fc600090f1404 */
[----:B--2---:R1:W-:Y:S02]  /*0610*/  @!P0 STG.E.128 desc[UR6][R22.64], R8 ;  /* 0x0000000816008986 */ /* 0x0043e4000c101d06 */
[----:B------:R-:W-:Y:S05]  /*0620*/  @P1 EXIT ;  /* 0x000000000000194d */ /* 0x000fea0003800000 */
[----:B------:R-:W0:Y:S04]  /*0630*/  LDS.128 R16, [R18+0x800] ;  /* 0x0008000012107984 */ /* 0x000e280000000c00 */
[----:B0-----:R-:W-:Y:S01]  /*0640*/  STG.E.128 desc[UR6][R2.64+0x800], R16 ;  /* 0x0008001002007986 */ /* 0x001fe2000c101d06 */
[----:B------:R-:W-:Y:S05]  /*0650*/  EXIT ;  /* 0x000000000000794d */ /* 0x000fea0003800000 */
.L_x_0:
[----:B------:R-:W-:-:S00]  /*0660*/  BRA `(.L_x_0) ;  /* 0xfffffffc00fc7947 */ /* 0x000fc0000383ffff */
[----:B------:R-:W-:-:S00]  /*0670*/  NOP ;  /* 0x0000000000007918 */ /* 0x000fc00000000000 */
        /* <DEDUP_REMOVED lines=8> */
.L_x_1:


//--------------------- .nv.shared.triton_poi_fused_convolution_leaky_relu_5 --------------------------
	.section	.nv.shared.triton_poi_fused_convolution_leaky_relu_5,"aw",@nobits
	.sectionflags	@""
	.align	16
	.zero		1024


//--------------------- .nv.constant0.triton_poi_fused_convolution_leaky_relu_5 --------------------------
	.section	.nv.constant0.triton_poi_fused_convolution_leaky_relu_5,"a",@progbits
	.sectionflags	@""
	.align	4
.nv.constant0.triton_poi_fused_convolution_leaky_relu_5:
	.zero		556
